	.headerflags	@"EF_CUDA_TEXMODE_UNIFIED EF_CUDA_64BIT_ADDRESS EF_CUDA_ACCELERATORS EF_CUDA_SM90 EF_CUDA_VIRTUAL_SM(EF_CUDA_SM90)"
	.elftype	@"ET_EXEC"


//--------------------- .nv.info                  --------------------------
	.section	.nv.info,"",@"SHT_CUDA_INFO"
	.align	4


	//----- nvinfo : EIATTR_REGCOUNT
	.align		4
        /*0000*/ 	.byte	0x04, 0x2f
        /*0002*/ 	.short	(.L_1 - .L_0)
	.align		4
.L_0:
        /*0004*/ 	.word	index@(triton_poi_fused_convolution_max_pool2d_with_indices_relu_21)
        /*0008*/ 	.word	0x00000016


	//----- nvinfo : EIATTR_MIN_STACK_SIZE
	.align		4
.L_1:
        /*000c*/ 	.byte	0x04, 0x12
        /*000e*/ 	.short	(.L_3 - .L_2)
	.align		4
.L_2:
        /*0010*/ 	.word	index@(triton_poi_fused_convolution_max_pool2d_with_indices_relu_21)
        /*0014*/ 	.word	0x00000000


	//----- nvinfo : EIATTR_FRAME_SIZE
	.align		4
.L_3:
        /*0018*/ 	.byte	0x04, 0x11
        /*001a*/ 	.short	(.L_5 - .L_4)
	.align		4
.L_4:
        /*001c*/ 	.word	index@(triton_poi_fused_convolution_max_pool2d_with_indices_relu_21)
        /*0020*/ 	.word	0x00000000


	//----- nvinfo : EIATTR_MIN_STACK_SIZE
	.align		4
.L_5:
        /*0024*/ 	.byte	0x04, 0x12
        /*0026*/ 	.short	(.L_7 - .L_6)
	.align		4
.L_6:
        /*0028*/ 	.word	index@(triton_poi_fused_convolution_max_pool2d_with_indices_relu_21)
        /*002c*/ 	.word	0x00000000
.L_7:


//--------------------- .nv.info.triton_poi_fused_convolution_max_pool2d_with_indices_relu_21 --------------------------
	.section	.nv.info.triton_poi_fused_convolution_max_pool2d_with_indices_relu_21,"",@"SHT_CUDA_INFO"
	.sectionflags	@""
	.align	4


	//----- nvinfo : EIATTR_CUDA_API_VERSION
	.align		4
        /*0000*/ 	.byte	0x04, 0x37
        /*0002*/ 	.short	(.L_9 - .L_8)
.L_8:
        /*0004*/ 	.word	0x0000007c


	//----- nvinfo : EIATTR_KPARAM_INFO
	.align		4
.L_9:
        /*0008*/ 	.byte	0x04, 0x17
        /*000a*/ 	.short	(.L_11 - .L_10)
.L_10:
        /*000c*/ 	.word	0x00000000
        /*0010*/ 	.short	0x0002
        /*0012*/ 	.short	0x0010
        /*0014*/ 	.byte	0x00, 0xf0, 0x11, 0x00


	//----- nvinfo : EIATTR_KPARAM_INFO
	.align		4
.L_11:
        /*0018*/ 	.byte	0x04, 0x17
        /*001a*/ 	.short	(.L_13 - .L_12)
.L_12:
        /*001c*/ 	.word	0x00000000
        /*0020*/ 	.short	0x0001
        /*0022*/ 	.short	0x0008
        /*0024*/ 	.byte	0x00, 0xf4, 0x21, 0x00


	//----- nvinfo : EIATTR_KPARAM_INFO
	.align		4
.L_13:
        /*0028*/ 	.byte	0x04, 0x17
        /*002a*/ 	.short	(.L_15 - .L_14)
.L_14:
        /*002c*/ 	.word	0x00000000
        /*0030*/ 	.short	0x0000
        /*0032*/ 	.short	0x0000
        /*0034*/ 	.byte	0x00, 0xf4, 0x21, 0x00


	//----- nvinfo : EIATTR_SPARSE_MMA_MASK
	.align		4
.L_15:
        /*0038*/ 	.byte	0x03, 0x50
        /*003a*/ 	.short	0x0000


	//----- nvinfo : EIATTR_MAXREG_COUNT
	.align		4
        /*003c*/ 	.byte	0x03, 0x1b
        /*003e*/ 	.short	0x00ff


	//----- nvinfo : EIATTR_EXIT_INSTR_OFFSETS
	.align		4
        /*0040*/ 	.byte	0x04, 0x1c
        /*0042*/ 	.short	(.L_17 - .L_16)


	//   ....[0]....
.L_16:
        /*0044*/ 	.word	0x00000480


	//----- nvinfo : EIATTR_REQNTID
	.align		4
.L_17:
        /*0048*/ 	.byte	0x04, 0x10
        /*004a*/ 	.short	(.L_19 - .L_18)
.L_18:
        /*004c*/ 	.word	0x00000080
        /*0050*/ 	.word	0x00000001
        /*0054*/ 	.word	0x00000001


	//----- nvinfo : EIATTR_CBANK_PARAM_SIZE
	.align		4
.L_19:
        /*0058*/ 	.byte	0x03, 0x19
        /*005a*/ 	.short	0x0014


	//----- nvinfo : EIATTR_PARAM_CBANK
	.align		4
        /*005c*/ 	.byte	0x04, 0x0a
        /*005e*/ 	.short	(.L_21 - .L_20)
	.align		4
.L_20:
        /*0060*/ 	.word	index@(.nv.constant0.triton_poi_fused_convolution_max_pool2d_with_indices_relu_21)
        /*0064*/ 	.short	0x0210
        /*0066*/ 	.short	0x0014


	//----- nvinfo : EIATTR_SW_WAR
	.align		4
.L_21:
        /*0068*/ 	.byte	0x04, 0x36
        /*006a*/ 	.short	(.L_23 - .L_22)
.L_22:
        /*006c*/ 	.word	0x00000008
.L_23:


//--------------------- .nv.callgraph             --------------------------
	.section	.nv.callgraph,"",@"SHT_CUDA_CALLGRAPH"
	.align	4
	.sectionentsize	8
	.align		4
        /*0000*/ 	.word	0x00000000
	.align		4
        /*0004*/ 	.word	0xffffffff
	.align		4
        /*0008*/ 	.word	0x00000000
	.align		4
        /*000c*/ 	.word	0xfffffffe
	.align		4
        /*0010*/ 	.word	0x00000000
	.align		4
        /*0014*/ 	.word	0xfffffffd
	.align		4
        /*0018*/ 	.word	0x00000000
	.align		4
        /*001c*/ 	.word	0xfffffffc


//--------------------- .text.triton_poi_fused_convolution_max_pool2d_with_indices_relu_21 --------------------------
	.section	.text.triton_poi_fused_convolution_max_pool2d_with_indices_relu_21,"ax",@progbits
	.align	128
        .global         triton_poi_fused_convolution_max_pool2d_with_indices_relu_21
        .type           triton_poi_fused_convolution_max_pool2d_with_indices_relu_21,@function
        .size           triton_poi_fused_convolution_max_pool2d_with_indices_relu_21,(.L_x_1 - triton_poi_fused_convolution_max_pool2d_with_indices_relu_21)
        .other          triton_poi_fused_convolution_max_pool2d_with_indices_relu_21,@"STO_CUDA_ENTRY STV_DEFAULT"
triton_poi_fused_convolution_max_pool2d_with_indices_relu_21:
.text.triton_poi_fused_convolution_max_pool2d_with_indices_relu_21:
[----:B------:R-:W-:Y:S01]  /*0000*/  LDC R1, c[0x0][0x28] ;  /* 0x00000a00ff017b82 */ /* 0x000fe20000000800 */
[----:B------:R-:W1:Y:S01]  /*0010*/  S2R R0, SR_TID.X ;  /* 0x0000000000007919 */ /* 0x000e620000002100 */
[----:B------:R-:W-:Y:S01]  /*0020*/  ULDC.64 UR4, c[0x0][0x208] ;  /* 0x0000820000047ab9 */ /* 0x000fe20000000a00 */
[----:B------:R-:W2:Y:S01]  /*0030*/  S2R R3, SR_CTAID.X ;  /* 0x0000000000037919 */ /* 0x000ea20000002500 */
[----:B-1----:R-:W-:Y:S01]  /*0040*/  IMAD.SHL.U32 R0, R0, 0x4, RZ ;  /* 0x0000000400007824 */ /* 0x002fe200078e00ff */
[----:B--2---:R-:W-:-:S04]  /*0050*/  SHF.R.S32.HI R5, RZ, 0x16, R3 ;  /* 0x00000016ff057819 */ /* 0x004fc80000011403 */
[----:B------:R-:W-:Y:S02]  /*0060*/  LOP3.LUT R0, R0, 0x1fc, RZ, 0xc0, !PT ;  /* 0x000001fc00007812 */ /* 0x000fe400078ec0ff */
[----:B------:R-:W-:-:S03]  /*0070*/  SGXT R5, R5, 0x1 ;  /* 0x000000010505781a */ /* 0x000fc60000000200 */
[----:B------:R-:W-:-:S05]  /*0080*/  IMAD R0, R3, 0x200, R0 ;  /* 0x0000020003007824 */ /* 0x000fca00078e0200 */
[----:B------:R-:W-:Y:S02]  /*0090*/  SHF.R.S32.HI R3, RZ, 0x1f, R0 ;  /* 0x0000001fff037819 */ /* 0x000fe40000011400 */
[-C--:B------:R-:W-:Y:S02]  /*00a0*/  LEA.HI R6, R5, R0.reuse, RZ, 0xb ;  /* 0x0000000005067211 */ /* 0x080fe400078f58ff */
[----:B------:R-:W-:Y:S02]  /*00b0*/  LEA.HI R4, R3, R0, RZ, 0x8 ;  /* 0x0000000003047211 */ /* 0x000fe400078f40ff */
[----:B------:R-:W1:Y:S01]  /*00c0*/  LDC.64 R2, c[0x0][0x210] ;  /* 0x00008400ff027b82 */ /* 0x000e620000000a00 */
[----:B------:R-:W-:Y:S01]  /*00d0*/  IMAD.SHL.U32 R7, R6, 0x4, RZ ;  /* 0x0000000406077824 */ /* 0x000fe200078e00ff */
[----:B------:R-:W-:-:S04]  /*00e0*/  SHF.R.S32.HI R5, RZ, 0x8, R4 ;  /* 0x00000008ff057819 */ /* 0x000fc80000011404 */
[----:B------:R-:W-:Y:S02]  /*00f0*/  LEA.HI R6, R5, R5, RZ, 0x3 ;  /* 0x0000000505067211 */ /* 0x000fe400078f18ff */
[----:B------:R-:W-:Y:S02]  /*0100*/  LOP3.LUT R8, R7, 0xffffe000, RZ, 0xc0, !PT ;  /* 0xffffe00007087812 */ /* 0x000fe400078ec0ff */
[----:B------:R-:W-:Y:S02]  /*0110*/  LOP3.LUT R7, R4, 0xffffff00, RZ, 0xc0, !PT ;  /* 0xffffff0004077812 */ /* 0x000fe400078ec0ff */
[----:B------:R-:W-:Y:S02]  /*0120*/  LOP3.LUT R6, R6, 0x7ffff8, RZ, 0xc0, !PT ;  /* 0x007ffff806067812 */ /* 0x000fe400078ec0ff */
[----:B------:R-:W-:-:S03]  /*0130*/  IADD3 R7, R8, R0, -R7 ;  /* 0x0000000008077210 */ /* 0x000fc60007ffe807 */
[----:B------:R-:W-:-:S04]  /*0140*/  IMAD.IADD R6, R5, 0x1, -R6 ;  /* 0x0000000105067824 */ /* 0x000fc800078e0a06 */
[----:B------:R-:W-:-:S04]  /*0150*/  IMAD R17, R6, 0x200, R7 ;  /* 0x0000020006117824 */ /* 0x000fc800078e0207 */
[C---:B------:R-:W-:Y:S02]  /*0160*/  VIADD R9, R17.reuse, 0x100 ;  /* 0x0000010011097836 */ /* 0x040fe40000000000 */
[----:B-1----:R-:W-:-:S04]  /*0170*/  IMAD.WIDE R4, R17, 0x4, R2 ;  /* 0x0000000411047825 */ /* 0x002fc800078e0202 */
[----:B------:R-:W-:Y:S02]  /*0180*/  IMAD.WIDE R8, R9, 0x4, R2 ;  /* 0x0000000409087825 */ /* 0x000fe400078e0202 */
[----:B------:R-:W2:Y:S04]  /*0190*/  LDG.E.128 R4, desc[UR4][R4.64] ;  /* 0x0000000404047981 */ /* 0x000ea8000c1e1d00 */
[----:B------:R-:W2:Y:S01]  /*01a0*/  LDG.E.128 R8, desc[UR4][R8.64] ;  /* 0x0000000408087981 */ /* 0x000ea2000c1e1d00 */
[----:B------:R-:W-:-:S04]  /*01b0*/  VIADD R13, R17, 0x1000 ;  /* 0x00001000110d7836 */ /* 0x000fc80000000000 */
[----:B------:R-:W-:-:S06]  /*01c0*/  IMAD.WIDE R12, R13, 0x4, R2 ;  /* 0x000000040d0c7825 */ /* 0x000fcc00078e0202 */
[----:B------:R-:W3:Y:S01]  /*01d0*/  LDG.E.128 R12, desc[UR4][R12.64] ;  /* 0x000000040c0c7981 */ /* 0x000ee2000c1e1d00 */
[----:B------:R-:W-:-:S04]  /*01e0*/  VIADD R17, R17, 0x1100 ;  /* 0x0000110011117836 */ /* 0x000fc80000000000 */
[----:B------:R-:W-:-:S05]  /*01f0*/  IMAD.WIDE R2, R17, 0x4, R2 ;  /* 0x0000000411027825 */ /* 0x000fca00078e0202 */
[----:B------:R1:W4:Y:S02]  /*0200*/  LDG.E.128 R16, desc[UR4][R2.64] ;  /* 0x0000000402107981 */ /* 0x000324000c1e1d00 */
[----:B-1----:R-:W1:Y:S02]  /*0210*/  LDC.64 R2, c[0x0][0x218] ;  /* 0x00008600ff027b82 */ /* 0x002e640000000a00 */
[----:B-1----:R-:W-:Y:S01]  /*0220*/  IMAD.WIDE R2, R0, 0x4, R2 ;  /* 0x0000000400027825 */ /* 0x002fe200078e0202 */
[----:B--2---:R-:W-:Y:S02]  /*0230*/  FSETP.GT.AND P0, PT, R8, R4, PT ;  /* 0x000000040800720b */ /* 0x004fe40003f04000 */
[----:B------:R-:W-:Y:S02]  /*0240*/  FSETP.GT.AND P3, PT, R9, R5, PT ;  /* 0x000000050900720b */ /* 0x000fe40003f64000 */
[----:B------:R-:W-:Y:S02]  /*0250*/  FSETP.GT.AND P2, PT, R10, R6, PT ;  /* 0x000000060a00720b */ /* 0x000fe40003f44000 */
[----:B------:R-:W-:-:S02]  /*0260*/  FSETP.NAN.AND P1, PT, R8, R8, PT ;  /* 0x000000080800720b */ /* 0x000fc40003f28000 */
[----:B------:R-:W-:Y:S02]  /*0270*/  FSETP.NAN.AND P4, PT, R9, R9, PT ;  /* 0x000000090900720b */ /* 0x000fe40003f88000 */
[----:B------:R-:W-:-:S03]  /*0280*/  FSETP.NAN.AND P5, PT, R10, R10, PT ;  /* 0x0000000a0a00720b */ /* 0x000fc60003fa8000 */
[----:B------:R-:W-:Y:S02]  /*0290*/  @!P0 FSEL R8, R8, R4, P1 ;  /* 0x0000000408088208 */ /* 0x000fe40000800000 */
[----:B---3--:R-:W-:Y:S02]  /*02a0*/  FSETP.NAN.AND P0, PT, R12, R12, PT ;  /* 0x0000000c0c00720b */ /* 0x008fe40003f08000 */
[----:B------:R-:W-:Y:S02]  /*02b0*/  FSETP.GT.AND P1, PT, R11, R7, PT ;  /* 0x000000070b00720b */ /* 0x000fe40003f24000 */
[----:B------:R-:W-:Y:S02]  /*02c0*/  @!P3 FSEL R9, R9, R5, P4 ;  /* 0x000000050909b208 */ /* 0x000fe40002000000 */
[----:B------:R-:W-:Y:S02]  /*02d0*/  @!P2 FSEL R10, R10, R6, P5 ;  /* 0x000000060a0aa208 */ /* 0x000fe40002800000 */
[----:B------:R-:W-:-:S02]  /*02e0*/  FSETP.NAN.AND P2, PT, R13, R13, PT ;  /* 0x0000000d0d00720b */ /* 0x000fc40003f48000 */
[----:B------:R-:W-:Y:S02]  /*02f0*/  FSETP.NAN.AND P3, PT, R14, R14, PT ;  /* 0x0000000e0e00720b */ /* 0x000fe40003f68000 */
[----:B------:R-:W-:Y:S02]  /*0300*/  FSETP.GEU.AND P5, PT, R8, R12, PT ;  /* 0x0000000c0800720b */ /* 0x000fe40003fae000 */
[----:B------:R-:W-:Y:S02]  /*0310*/  FSETP.NAN.AND P4, PT, R11, R11, PT ;  /* 0x0000000b0b00720b */ /* 0x000fe40003f88000 */
[----:B------:R-:W-:Y:S02]  /*0320*/  @!P0 FSEL R12, R12, R8, !P5 ;  /* 0x000000080c0c8208 */ /* 0x000fe40006800000 */
[----:B------:R-:W-:Y:S02]  /*0330*/  FSETP.NAN.AND P0, PT, R15, R15, PT ;  /* 0x0000000f0f00720b */ /* 0x000fe40003f08000 */
[----:B------:R-:W-:-:S02]  /*0340*/  @!P1 FSEL R11, R11, R7, P4 ;  /* 0x000000070b0b9208 */ /* 0x000fc40002000000 */
[----:B----4-:R-:W-:Y:S02]  /*0350*/  FSETP.NAN.AND P1, PT, R16, R16, PT ;  /* 0x000000101000720b */ /* 0x010fe40003f28000 */
[----:B------:R-:W-:Y:S02]  /*0360*/  FSETP.GEU.AND P4, PT, R9, R13, PT ;  /* 0x0000000d0900720b */ /* 0x000fe40003f8e000 */
[----:B------:R-:W-:Y:S02]  /*0370*/  FSETP.GEU.AND P5, PT, R10, R14, PT ;  /* 0x0000000e0a00720b */ /* 0x000fe40003fae000 */
[----:B------:R-:W-:Y:S02]  /*0380*/  @!P2 FSEL R13, R13, R9, !P4 ;  /* 0x000000090d0da208 */ /* 0x000fe40006000000 */
[----:B------:R-:W-:Y:S02]  /*0390*/  @!P3 FSEL R14, R14, R10, !P5 ;  /* 0x0000000a0e0eb208 */ /* 0x000fe40006800000 */
[----:B------:R-:W-:-:S02]  /*03a0*/  FSETP.NAN.AND P2, PT, R17, R17, PT ;  /* 0x000000111100720b */ /* 0x000fc40003f48000 */
[----:B------:R-:W-:Y:S02]  /*03b0*/  FSETP.NAN.AND P4, PT, R18, R18, PT ;  /* 0x000000121200720b */ /* 0x000fe40003f88000 */
[----:B------:R-:W-:Y:S02]  /*03c0*/  FSETP.NAN.AND P3, PT, R19, R19, PT ;  /* 0x000000131300720b */ /* 0x000fe40003f68000 */
[----:B------:R-:W-:Y:S02]  /*03d0*/  FSETP.GEU.AND P5, PT, R11, R15, PT ;  /* 0x0000000f0b00720b */ /* 0x000fe40003fae000 */
[----:B------:R-:W-:Y:S02]  /*03e0*/  FSETP.GEU.AND P6, PT, R12, R16, PT ;  /* 0x000000100c00720b */ /* 0x000fe40003fce000 */
[----:B------:R-:W-:Y:S02]  /*03f0*/  @!P0 FSEL R15, R15, R11, !P5 ;  /* 0x0000000b0f0f8208 */ /* 0x000fe40006800000 */
[----:B------:R-:W-:-:S02]  /*0400*/  @!P1 SEL R16, R16, R12, !P6 ;  /* 0x0000000c10109207 */ /* 0x000fc40007000000 */
[----:B------:R-:W-:Y:S02]  /*0410*/  FSETP.GEU.AND P0, PT, R13, R17, PT ;  /* 0x000000110d00720b */ /* 0x000fe40003f0e000 */
[----:B------:R-:W-:Y:S02]  /*0420*/  FSETP.GEU.AND P1, PT, R14, R18, PT ;  /* 0x000000120e00720b */ /* 0x000fe40003f2e000 */
[----:B------:R-:W-:Y:S02]  /*0430*/  FSETP.GEU.AND P5, PT, R15, R19, PT ;  /* 0x000000130f00720b */ /* 0x000fe40003fae000 */
[----:B------:R-:W-:Y:S02]  /*0440*/  @!P2 SEL R17, R17, R13, !P0 ;  /* 0x0000000d1111a207 */ /* 0x000fe40004000000 */
[----:B------:R-:W-:Y:S02]  /*0450*/  @!P4 SEL R18, R18, R14, !P1 ;  /* 0x0000000e1212c207 */ /* 0x000fe40004800000 */
[----:B------:R-:W-:-:S05]  /*0460*/  @!P3 SEL R19, R19, R15, !P5 ;  /* 0x0000000f1313b207 */ /* 0x000fca0006800000 */
[----:B------:R-:W-:Y:S01]  /*0470*/  STG.E.128 desc[UR4][R2.64], R16 ;  /* 0x0000001002007986 */ /* 0x000fe2000c101d04 */
[----:B------:R-:W-:Y:S05]  /*0480*/  EXIT ;  /* 0x000000000000794d */ /* 0x000fea0003800000 */
.L_x_0:
[----:B------:R-:W-:-:S00]  /*0490*/  BRA `(.L_x_0) ;  /* 0xfffffffc00fc7947 */ /* 0x000fc0000383ffff */
[----:B------:R-:W-:-:S00]  /*04a0*/  NOP ;  /* 0x0000000000007918 */ /* 0x000fc00000000000 */
        /* <DEDUP_REMOVED lines=13> */
.L_x_1:


//--------------------- .nv.constant0.triton_poi_fused_convolution_max_pool2d_with_indices_relu_21 --------------------------
	.section	.nv.constant0.triton_poi_fused_convolution_max_pool2d_with_indices_relu_21,"a",@progbits
	.sectionflags	@""
	.align	4
.nv.constant0.triton_poi_fused_convolution_max_pool2d_with_indices_relu_21:
	.zero		548
